	.headerflags	@"EF_CUDA_TEXMODE_UNIFIED EF_CUDA_64BIT_ADDRESS EF_CUDA_ACCELERATORS EF_CUDA_SM90 EF_CUDA_VIRTUAL_SM(EF_CUDA_SM90)"
	.elftype	@"ET_EXEC"


//--------------------- .nv.info                  --------------------------
	.section	.nv.info,"",@"SHT_CUDA_INFO"
	.align	4


	//----- nvinfo : EIATTR_REGCOUNT
	.align		4
        /*0000*/ 	.byte	0x04, 0x2f
        /*0002*/ 	.short	(.L_3 - .L_2)
	.align		4
.L_2:
        /*0004*/ 	.word	index@(triton_poi_fused__native_batch_norm_legit_no_training_add_mul_softplus_tanh_35)
        /*0008*/ 	.word	0x00000011


	//----- nvinfo : EIATTR_MIN_STACK_SIZE
	.align		4
.L_3:
        /*000c*/ 	.byte	0x04, 0x12
        /*000e*/ 	.short	(.L_5 - .L_4)
	.align		4
.L_4:
        /*0010*/ 	.word	index@(triton_poi_fused__native_batch_norm_legit_no_training_add_mul_softplus_tanh_35)
        /*0014*/ 	.word	0x00000000


	//----- nvinfo : EIATTR_FRAME_SIZE
	.align		4
.L_5:
        /*0018*/ 	.byte	0x04, 0x11
        /*001a*/ 	.short	(.L_7 - .L_6)
	.align		4
.L_6:
        /*001c*/ 	.word	index@(triton_poi_fused__native_batch_norm_legit_no_training_add_mul_softplus_tanh_35)
        /*0020*/ 	.word	0x00000000


	//----- nvinfo : EIATTR_MIN_STACK_SIZE
	.align		4
.L_7:
        /*0024*/ 	.byte	0x04, 0x12
        /*0026*/ 	.short	(.L_9 - .L_8)
	.align		4
.L_8:
        /*0028*/ 	.word	index@(triton_poi_fused__native_batch_norm_legit_no_training_add_mul_softplus_tanh_35)
        /*002c*/ 	.word	0x00000000
.L_9:


//--------------------- .nv.info.triton_poi_fused__native_batch_norm_legit_no_training_add_mul_softplus_tanh_35 --------------------------
	.section	.nv.info.triton_poi_fused__native_batch_norm_legit_no_training_add_mul_softplus_tanh_35,"",@"SHT_CUDA_INFO"
	.sectionflags	@""
	.align	4


	//----- nvinfo : EIATTR_CUDA_API_VERSION
	.align		4
        /*0000*/ 	.byte	0x04, 0x37
        /*0002*/ 	.short	(.L_11 - .L_10)
.L_10:
        /*0004*/ 	.word	0x0000007c


	//----- nvinfo : EIATTR_KPARAM_INFO
	.align		4
.L_11:
        /*0008*/ 	.byte	0x04, 0x17
        /*000a*/ 	.short	(.L_13 - .L_12)
.L_12:
        /*000c*/ 	.word	0x00000000
        /*0010*/ 	.short	0x0007
        /*0012*/ 	.short	0x0038
        /*0014*/ 	.byte	0x00, 0xf0, 0x11, 0x00


	//----- nvinfo : EIATTR_KPARAM_INFO
	.align		4
.L_13:
        /*0018*/ 	.byte	0x04, 0x17
        /*001a*/ 	.short	(.L_15 - .L_14)
.L_14:
        /*001c*/ 	.word	0x00000000
        /*0020*/ 	.short	0x0006
        /*0022*/ 	.short	0x0030
        /*0024*/ 	.byte	0x00, 0xf4, 0x21, 0x00


	//----- nvinfo : EIATTR_KPARAM_INFO
	.align		4
.L_15:
        /*0028*/ 	.byte	0x04, 0x17
        /*002a*/ 	.short	(.L_17 - .L_16)
.L_16:
        /*002c*/ 	.word	0x00000000
        /*0030*/ 	.short	0x0005
        /*0032*/ 	.short	0x0028
        /*0034*/ 	.byte	0x00, 0xf4, 0x21, 0x00


	//----- nvinfo : EIATTR_KPARAM_INFO
	.align		4
.L_17:
        /*0038*/ 	.byte	0x04, 0x17
        /*003a*/ 	.short	(.L_19 - .L_18)
.L_18:
        /*003c*/ 	.word	0x00000000
        /*0040*/ 	.short	0x0004
        /*0042*/ 	.short	0x0020
        /*0044*/ 	.byte	0x00, 0xf4, 0x21, 0x00


	//----- nvinfo : EIATTR_KPARAM_INFO
	.align		4
.L_19:
        /*0048*/ 	.byte	0x04, 0x17
        /*004a*/ 	.short	(.L_21 - .L_20)
.L_20:
        /*004c*/ 	.word	0x00000000
        /*0050*/ 	.short	0x0003
        /*0052*/ 	.short	0x0018
        /*0054*/ 	.byte	0x00, 0xf4, 0x21, 0x00


	//----- nvinfo : EIATTR_KPARAM_INFO
	.align		4
.L_21:
        /*0058*/ 	.byte	0x04, 0x17
        /*005a*/ 	.short	(.L_23 - .L_22)
.L_22:
        /*005c*/ 	.word	0x00000000
        /*0060*/ 	.short	0x0002
        /*0062*/ 	.short	0x0010
        /*0064*/ 	.byte	0x00, 0xf4, 0x21, 0x00


	//----- nvinfo : EIATTR_KPARAM_INFO
	.align		4
.L_23:
        /*0068*/ 	.byte	0x04, 0x17
        /*006a*/ 	.short	(.L_25 - .L_24)
.L_24:
        /*006c*/ 	.word	0x00000000
        /*0070*/ 	.short	0x0001
        /*0072*/ 	.short	0x0008
        /*0074*/ 	.byte	0x00, 0xf4, 0x21, 0x00


	//----- nvinfo : EIATTR_KPARAM_INFO
	.align		4
.L_25:
        /*0078*/ 	.byte	0x04, 0x17
        /*007a*/ 	.short	(.L_27 - .L_26)
.L_26:
        /*007c*/ 	.word	0x00000000
        /*0080*/ 	.short	0x0000
        /*0082*/ 	.short	0x0000
        /*0084*/ 	.byte	0x00, 0xf4, 0x21, 0x00


	//----- nvinfo : EIATTR_SPARSE_MMA_MASK
	.align		4
.L_27:
        /*0088*/ 	.byte	0x03, 0x50
        /*008a*/ 	.short	0x0000


	//----- nvinfo : EIATTR_MAXREG_COUNT
	.align		4
        /*008c*/ 	.byte	0x03, 0x1b
        /*008e*/ 	.short	0x00ff


	//----- nvinfo : EIATTR_EXIT_INSTR_OFFSETS
	.align		4
        /*0090*/ 	.byte	0x04, 0x1c
        /*0092*/ 	.short	(.L_29 - .L_28)


	//   ....[0]....
.L_28:
        /*0094*/ 	.word	0x000006c0


	//----- nvinfo : EIATTR_REQNTID
	.align		4
.L_29:
        /*0098*/ 	.byte	0x04, 0x10
        /*009a*/ 	.short	(.L_31 - .L_30)
.L_30:
        /*009c*/ 	.word	0x00000080
        /*00a0*/ 	.word	0x00000001
        /*00a4*/ 	.word	0x00000001


	//----- nvinfo : EIATTR_CRS_STACK_SIZE
	.align		4
.L_31:
        /*00a8*/ 	.byte	0x04, 0x1e
        /*00aa*/ 	.short	(.L_33 - .L_32)
.L_32:
        /*00ac*/ 	.word	0x00000000


	//----- nvinfo : EIATTR_CBANK_PARAM_SIZE
	.align		4
.L_33:
        /*00b0*/ 	.byte	0x03, 0x19
        /*00b2*/ 	.short	0x003c


	//----- nvinfo : EIATTR_PARAM_CBANK
	.align		4
        /*00b4*/ 	.byte	0x04, 0x0a
        /*00b6*/ 	.short	(.L_35 - .L_34)
	.align		4
.L_34:
        /*00b8*/ 	.word	index@(.nv.constant0.triton_poi_fused__native_batch_norm_legit_no_training_add_mul_softplus_tanh_35)
        /*00bc*/ 	.short	0x0210
        /*00be*/ 	.short	0x003c


	//----- nvinfo : EIATTR_SW_WAR
	.align		4
.L_35:
        /*00c0*/ 	.byte	0x04, 0x36
        /*00c2*/ 	.short	(.L_37 - .L_36)
.L_36:
        /*00c4*/ 	.word	0x00000008
.L_37:


//--------------------- .nv.callgraph             --------------------------
	.section	.nv.callgraph,"",@"SHT_CUDA_CALLGRAPH"
	.align	4
	.sectionentsize	8
	.align		4
        /*0000*/ 	.word	0x00000000
	.align		4
        /*0004*/ 	.word	0xffffffff
	.align		4
        /*0008*/ 	.word	0x00000000
	.align		4
        /*000c*/ 	.word	0xfffffffe
	.align		4
        /*0010*/ 	.word	0x00000000
	.align		4
        /*0014*/ 	.word	0xfffffffd
	.align		4
        /*0018*/ 	.word	0x00000000
	.align		4
        /*001c*/ 	.word	0xfffffffc


//--------------------- .nv.constant4             --------------------------
	.section	.nv.constant4,"a",@progbits
	.align	8
	.align		8
.nv.constant4:
        /*0000*/ 	.dword	_$_str
	.align		8
        /*0008*/ 	.dword	_$_str_$_2


//--------------------- .text.triton_poi_fused__native_batch_norm_legit_no_training_add_mul_softplus_tanh_35 --------------------------
	.section	.text.triton_poi_fused__native_batch_norm_legit_no_training_add_mul_softplus_tanh_35,"ax",@progbits
	.align	128
        .global         triton_poi_fused__native_batch_norm_legit_no_training_add_mul_softplus_tanh_35
        .type           triton_poi_fused__native_batch_norm_legit_no_training_add_mul_softplus_tanh_35,@function
        .size           triton_poi_fused__native_batch_norm_legit_no_training_add_mul_softplus_tanh_35,(.L_x_6 - triton_poi_fused__native_batch_norm_legit_no_training_add_mul_softplus_tanh_35)
        .other          triton_poi_fused__native_batch_norm_legit_no_training_add_mul_softplus_tanh_35,@"STO_CUDA_ENTRY STV_DEFAULT"
triton_poi_fused__native_batch_norm_legit_no_training_add_mul_softplus_tanh_35:
.text.triton_poi_fused__native_batch_norm_legit_no_training_add_mul_softplus_tanh_35:
[----:B------:R-:W0:Y:S01]  /*0000*/  LDC R1, c[0x0][0x28] ;  /* 0x00000a00ff017b82 */ /* 0x000e220000000800 */
[----:B------:R-:W1:Y:S07]  /*0010*/  S2R R2, SR_TID.X ;  /* 0x0000000000027919 */ /* 0x000e6e0000002100 */
[----:B------:R-:W2:Y:S01]  /*0020*/  LDC.64 R8, c[0x0][0x228] ;  /* 0x00008a00ff087b82 */ /* 0x000ea20000000a00 */
[----:B------:R-:W-:Y:S01]  /*0030*/  ULDC.64 UR4, c[0x0][0x208] ;  /* 0x0000820000047ab9 */ /* 0x000fe20000000a00 */
[----:B------:R-:W3:Y:S06]  /*0040*/  S2R R3, SR_CTAID.X ;  /* 0x0000000000037919 */ /* 0x000eec0000002500 */
[----:B------:R-:W4:Y:S08]  /*0050*/  LDC.64 R4, c[0x0][0x218] ;  /* 0x00008600ff047b82 */ /* 0x000f300000000a00 */
[----:B------:R-:W5:Y:S08]  /*0060*/  LDC.64 R6, c[0x0][0x220] ;  /* 0x00008800ff067b82 */ /* 0x000f700000000a00 */
[----:B------:R-:W5:Y:S01]  /*0070*/  LDC.64 R10, c[0x0][0x230] ;  /* 0x00008c00ff0a7b82 */ /* 0x000f620000000a00 */
[----:B-1----:R-:W-:-:S07]  /*0080*/  LOP3.LUT R2, R2, 0x7f, RZ, 0xc0, !PT ;  /* 0x0000007f02027812 */ /* 0x002fce00078ec0ff */
[----:B------:R-:W1:Y:S01]  /*0090*/  LDC.64 R12, c[0x0][0x238] ;  /* 0x00008e00ff0c7b82 */ /* 0x000e620000000a00 */
[----:B---3--:R-:W-:Y:S02]  /*00a0*/  SHF.R.S32.HI R0, RZ, 0x18, R3 ;  /* 0x00000018ff007819 */ /* 0x008fe40000011403 */
[----:B------:R-:W-:Y:S02]  /*00b0*/  LEA R2, R3, R2, 0x7 ;  /* 0x0000000203027211 */ /* 0x000fe400078e38ff */
[----:B------:R-:W-:-:S04]  /*00c0*/  SGXT R3, R0, 0x1 ;  /* 0x000000010003781a */ /* 0x000fc80000000200 */
[----:B------:R-:W-:-:S04]  /*00d0*/  LEA.HI R3, R3, R2, RZ, 0x9 ;  /* 0x0000000203037211 */ /* 0x000fc800078f48ff */
[----:B------:R-:W-:-:S04]  /*00e0*/  LOP3.LUT R3, R3, 0xfffffe00, RZ, 0xc0, !PT ;  /* 0xfffffe0003037812 */ /* 0x000fc800078ec0ff */
[----:B------:R-:W-:-:S05]  /*00f0*/  IADD3 R3, R2, -R3, RZ ;  /* 0x8000000302037210 */ /* 0x000fca0007ffe0ff */
[----:B--2---:R-:W-:-:S05]  /*0100*/  IMAD.WIDE R8, R3, 0x4, R8 ;  /* 0x0000000403087825 */ /* 0x004fca00078e0208 */
[----:B------:R2:W3:Y:S01]  /*0110*/  LDG.E.EL R0, desc[UR4][R8.64] ;  /* 0x0000000408007981 */ /* 0x0004e2000c2e1900 */
[----:B----4-:R-:W-:-:S04]  /*0120*/  IMAD.WIDE R4, R2, 0x4, R4 ;  /* 0x0000000402047825 */ /* 0x010fc800078e0204 */
[C---:B0----5:R-:W-:Y:S02]  /*0130*/  IMAD.WIDE R6, R3.reuse, 0x4, R6 ;  /* 0x0000000403067825 */ /* 0x061fe400078e0206 */
[----:B------:R-:W4:Y:S02]  /*0140*/  LDG.E R4, desc[UR4][R4.64] ;  /* 0x0000000404047981 */ /* 0x000f24000c1e1900 */
[C---:B------:R-:W-:Y:S01]  /*0150*/  IMAD.WIDE R10, R3.reuse, 0x4, R10 ;  /* 0x00000004030a7825 */ /* 0x040fe200078e020a */
[----:B--2---:R-:W0:Y:S01]  /*0160*/  LDC.64 R8, c[0x0][0x240] ;  /* 0x00009000ff087b82 */ /* 0x004e220000000a00 */
[----:B------:R-:W4:Y:S02]  /*0170*/  LDG.E.EL R7, desc[UR4][R6.64] ;  /* 0x0000000406077981 */ /* 0x000f24000c2e1900 */
[----:B-1----:R-:W-:Y:S02]  /*0180*/  IMAD.WIDE R12, R3, 0x4, R12 ;  /* 0x00000004030c7825 */ /* 0x002fe400078e020c */
[----:B------:R1:W2:Y:S04]  /*0190*/  LDG.E.EL R10, desc[UR4][R10.64] ;  /* 0x000000040a0a7981 */ /* 0x0002a8000c2e1900 */
[----:B------:R-:W2:Y:S01]  /*01a0*/  LDG.E.EL R13, desc[UR4][R12.64] ;  /* 0x000000040c0d7981 */ /* 0x000ea2000c2e1900 */
[----:B-1----:R-:W-:Y:S01]  /*01b0*/  HFMA2.MMA R11, -RZ, RZ, 1.625, 0 ;  /* 0x3e800000ff0b7435 */ /* 0x002fe200000001ff */
[----:B0-----:R-:W-:-:S05]  /*01c0*/  IMAD.WIDE R8, R2, 0x4, R8 ;  /* 0x0000000402087825 */ /* 0x001fca00078e0208 */
[----:B------:R0:W5:Y:S01]  /*01d0*/  LDG.E R3, desc[UR4][R8.64] ;  /* 0x0000000408037981 */ /* 0x000162000c1e1900 */
[----:B------:R-:W-:Y:S01]  /*01e0*/  BSSY B0, `(.L_x_0) ;  /* 0x0000030000007945 */ /* 0x000fe20003800000 */
[----:B---3--:R-:W-:-:S04]  /*01f0*/  FADD R0, R0, 9.9999997473787516356e-06 ;  /* 0x3727c5ac00007421 */ /* 0x008fc80000000000 */
[----:B------:R-:W1:Y:S01]  /*0200*/  MUFU.SQRT R14, R0 ;  /* 0x00000000000e7308 */ /* 0x000e620000002000 */
[----:B----4-:R-:W-:Y:S01]  /*0210*/  FADD R4, R4, -R7 ;  /* 0x8000000704047221 */ /* 0x010fe20000000000 */
[C---:B-1----:R-:W-:Y:S02]  /*0220*/  FSETP.GT.AND P0, PT, R14.reuse, 8.50705917302346158658e+37, PT ;  /* 0x7e8000000e00780b */ /* 0x042fe40003f04000 */
[----:B------:R-:W-:Y:S02]  /*0230*/  FSETP.GEU.AND P1, PT, R14, 1.175494350822287508e-38, PT ;  /* 0x008000000e00780b */ /* 0x000fe40003f2e000 */
[----:B------:R-:W-:-:S09]  /*0240*/  FSEL R5, R11, 1, P0 ;  /* 0x3f8000000b057808 */ /* 0x000fd20000000000 */
[----:B------:R-:W-:Y:S02]  /*0250*/  @P0 FMUL R14, R14, 0.25 ;  /* 0x3e8000000e0e0820 */ /* 0x000fe40000400000 */
[----:B------:R-:W-:Y:S02]  /*0260*/  @!P1 FMUL R5, R5, 16777216 ;  /* 0x4b80000005059820 */ /* 0x000fe40000400000 */
[----:B------:R-:W-:-:S06]  /*0270*/  @!P1 FMUL R14, R14, 16777216 ;  /* 0x4b8000000e0e9820 */ /* 0x000fcc0000400000 */
[----:B------:R-:W1:Y:S02]  /*0280*/  MUFU.RCP R14, R14 ;  /* 0x0000000e000e7308 */ /* 0x000e640000001000 */
[----:B-1----:R-:W-:-:S04]  /*0290*/  FMUL R5, R14, R5 ;  /* 0x000000050e057220 */ /* 0x002fc80000400000 */
[----:B------:R-:W-:-:S04]  /*02a0*/  FMUL R4, R4, R5 ;  /* 0x0000000504047220 */ /* 0x000fc80000400000 */
[----:B--2---:R-:W-:Y:S01]  /*02b0*/  FFMA R4, R10, R4, R13 ;  /* 0x000000040a047223 */ /* 0x004fe2000000000d */
[----:B------:R-:W-:-:S03]  /*02c0*/  MOV R10, 0x3d39bf78 ;  /* 0x3d39bf78000a7802 */ /* 0x000fc60000000f00 */
[----:B------:R-:W-:-:S05]  /*02d0*/  FMUL R0, R4, 1.4426950216293334961 ;  /* 0x3fb8aa3b04007820 */ /* 0x000fca0000400000 */
[----:B------:R-:W-:-:S13]  /*02e0*/  FSETP.GEU.AND P0, PT, R0, -126, PT ;  /* 0xc2fc00000000780b */ /* 0x000fda0003f0e000 */
[----:B------:R-:W-:-:S04]  /*02f0*/  @!P0 FMUL R0, R0, 0.5 ;  /* 0x3f00000000008820 */ /* 0x000fc80000400000 */
[----:B------:R-:W1:Y:S02]  /*0300*/  MUFU.EX2 R5, R0 ;  /* 0x0000000000057308 */ /* 0x000e640000000800 */
[----:B-1----:R-:W-:Y:S01]  /*0310*/  @!P0 FMUL R5, R5, R5 ;  /* 0x0000000505058220 */ /* 0x002fe20000400000 */
[----:B------:R-:W-:-:S03]  /*0320*/  FSETP.GT.AND P0, PT, R4, 20, PT ;  /* 0x41a000000400780b */ /* 0x000fc60003f04000 */
[C---:B------:R-:W-:Y:S01]  /*0330*/  FADD.FTZ.RZ R6, R5.reuse, 1 ;  /* 0x3f80000005067421 */ /* 0x040fe2000001c000 */
[----:B------:R-:W-:-:S04]  /*0340*/  ISETP.GE.U32.AND P1, PT, R5, 0x7f800000, PT ;  /* 0x7f8000000500780c */ /* 0x000fc80003f26070 */
[----:B------:R-:W-:-:S04]  /*0350*/  IADD3 R6, R6, -0x3f400000, RZ ;  /* 0xc0c0000006067810 */ /* 0x000fc80007ffe0ff */
[----:B------:R-:W-:-:S04]  /*0360*/  LOP3.LUT R6, R6, 0xff800000, RZ, 0xc0, !PT ;  /* 0xff80000006067812 */ /* 0x000fc800078ec0ff */
[----:B0-----:R-:W-:Y:S02]  /*0370*/  IADD3 R8, -R6, 0x40800000, RZ ;  /* 0x4080000006087810 */ /* 0x001fe40007ffe1ff */
[----:B------:R-:W-:Y:S02]  /*0380*/  IADD3 R7, R5, -R6, RZ ;  /* 0x8000000605077210 */ /* 0x000fe40007ffe0ff */
[----:B------:R-:W-:Y:S01]  /*0390*/  I2FP.F32.S32 R6, R6 ;  /* 0x0000000600067245 */ /* 0x000fe20000201400 */
[----:B------:R-:W-:-:S04]  /*03a0*/  FFMA.FTZ R8, R8, R11, -1 ;  /* 0xbf80000008087423 */ /* 0x000fc8000001000b */
[----:B------:R-:W-:Y:S01]  /*03b0*/  FADD R7, R7, R8 ;  /* 0x0000000807077221 */ /* 0x000fe20000000000 */
[----:B------:R-:W-:-:S03]  /*03c0*/  FMUL R6, R6, 1.1920928955078125e-07 ;  /* 0x3400000006067820 */ /* 0x000fc60000400000 */
[----:B------:R-:W-:-:S04]  /*03d0*/  FFMA.FTZ R8, R7, -R10, 0.10546888411045074463 ;  /* 0x3dd8001207087423 */ /* 0x000fc8000001080a */
[----:B------:R-:W-:-:S04]  /*03e0*/  FFMA.FTZ R8, R7, R8, -0.13229703903198242188 ;  /* 0xbe0778e007087423 */ /* 0x000fc80000010008 */
[----:B------:R-:W-:-:S04]  /*03f0*/  FFMA.FTZ R8, R7, R8, 0.14491446316242218018 ;  /* 0x3e14647507087423 */ /* 0x000fc80000010008 */
[----:B------:R-:W-:-:S04]  /*0400*/  FFMA.FTZ R8, R7, R8, -0.16641564667224884033 ;  /* 0xbe2a68dd07087423 */ /* 0x000fc80000010008 */
[----:B------:R-:W-:-:S04]  /*0410*/  FFMA.FTZ R8, R7, R8, 0.19988867640495300293 ;  /* 0x3e4caf9e07087423 */ /* 0x000fc80000010008 */
[----:B------:R-:W-:-:S04]  /*0420*/  FFMA.FTZ R8, R7, R8, -0.25000196695327758789 ;  /* 0xbe80004207087423 */ /* 0x000fc80000010008 */
[----:B------:R-:W-:-:S04]  /*0430*/  FFMA.FTZ R8, R7, R8, 0.33333510160446166992 ;  /* 0x3eaaaae607087423 */ /* 0x000fc80000010008 */
[----:B------:R-:W-:-:S04]  /*0440*/  FFMA.FTZ R8, R7, R8, -0.5 ;  /* 0xbf00000007087423 */ /* 0x000fc80000010008 */
[----:B------:R-:W-:-:S04]  /*0450*/  FMUL R8, R7, R8 ;  /* 0x0000000807087220 */ /* 0x000fc80000400000 */
[----:B------:R-:W-:-:S04]  /*0460*/  FFMA.FTZ R7, R7, R8, R7 ;  /* 0x0000000807077223 */ /* 0x000fc80000010007 */
[----:B------:R-:W-:Y:S01]  /*0470*/  FFMA.FTZ R7, R6, 0.69314718246459960938, R7 ;  /* 0x3f31721806077823 */ /* 0x000fe20000010007 */
[----:B------:R-:W-:Y:S06]  /*0480*/  @!P1 BRA `(.L_x_1) ;  /* 0x0000000000149947 */ /* 0x000fec0003800000 */
[C---:B------:R-:W-:Y:S02]  /*0490*/  ISETP.GE.AND P1, PT, R5.reuse, -0x407fffff, PT ;  /* 0xbf8000010500780c */ /* 0x040fe40003f26270 */
[----:B------:R-:W-:-:S11]  /*04a0*/  FSETP.NEU.AND P2, PT, R5, RZ, PT ;  /* 0x000000ff0500720b */ /* 0x000fd60003f4d000 */
[----:B------:R-:W-:-:S05]  /*04b0*/  @P1 MOV R0, 0x7f800000 ;  /* 0x7f80000000001802 */ /* 0x000fca0000000f00 */
[----:B------:R-:W-:-:S05]  /*04c0*/  @P1 FFMA.FTZ R7, R5, R0, +INF ;  /* 0x7f80000005071423 */ /* 0x000fca0000010000 */
[----:B------:R-:W-:-:S07]  /*04d0*/  FSEL R7, R7, -RZ, P2 ;  /* 0x800000ff07077208 */ /* 0x000fce0001000000 */
.L_x_1:
[----:B------:R-:W-:Y:S05]  /*04e0*/  BSYNC B0 ;  /* 0x0000000000007941 */ /* 0x000fea0003800000 */
.L_x_0:
[----:B------:R-:W-:Y:S01]  /*04f0*/  FSEL R11, R4, R7, P0 ;  /* 0x00000007040b7208 */ /* 0x000fe20000000000 */
[----:B------:R-:W-:Y:S01]  /*0500*/  BSSY B0, `(.L_x_2) ;  /* 0x0000016000007945 */ /* 0x000fe20003800000 */
[----:B------:R-:W-:-:S03]  /*0510*/  SHF.R.S32.HI R7, RZ, 0x1f, R2 ;  /* 0x0000001fff077819 */ /* 0x000fc60000011402 */
[----:B------:R-:W-:-:S05]  /*0520*/  FADD.FTZ R8, |R11|, -RZ ;  /* 0x800000ff0b087221 */ /* 0x000fca0000010200 */
[----:B------:R-:W-:-:S13]  /*0530*/  FSETP.GE.AND P0, PT, R8, 0.60000002384185791016, PT ;  /* 0x3f19999a0800780b */ /* 0x000fda0003f06000 */
[----:B------:R-:W-:Y:S05]  /*0540*/  @!P0 BRA `(.L_x_3) ;  /* 0x0000000000288947 */ /* 0x000fea0003800000 */
[C---:B------:R-:W-:Y:S01]  /*0550*/  FMUL R5, R8.reuse, 2.8853900432586669922 ;  /* 0x4038aa3b08057820 */ /* 0x040fe20000400000 */
[----:B------:R-:W-:Y:S01]  /*0560*/  HFMA2.MMA R9, -RZ, RZ, 1.875, 0 ;  /* 0x3f800000ff097435 */ /* 0x000fe200000001ff */
[----:B------:R-:W-:-:S04]  /*0570*/  FSETP.GE.AND P0, PT, R8, 9.010913848876953125, PT ;  /* 0x41102cb40800780b */ /* 0x000fc80003f06000 */
[----:B------:R-:W0:Y:S02]  /*0580*/  MUFU.EX2 R5, R5 ;  /* 0x0000000500057308 */ /* 0x000e240000000800 */
[----:B0-----:R-:W-:-:S06]  /*0590*/  FADD R6, R5, 1 ;  /* 0x3f80000005067421 */ /* 0x001fcc0000000000 */
[----:B------:R-:W0:Y:S02]  /*05a0*/  MUFU.RCP R6, R6 ;  /* 0x0000000600067308 */ /* 0x000e240000001000 */
[----:B0-----:R-:W-:-:S05]  /*05b0*/  FFMA.FTZ R0, R6, -2, R9 ;  /* 0xc000000006007823 */ /* 0x001fca0000010009 */
[----:B------:R-:W-:-:S04]  /*05c0*/  FSEL R0, R0, 1, !P0 ;  /* 0x3f80000000007808 */ /* 0x000fc80004000000 */
[----:B------:R-:W-:Y:S01]  /*05d0*/  LOP3.LUT R0, R0, 0x80000000, R11, 0xf8, !PT ;  /* 0x8000000000007812 */ /* 0x000fe200078ef80b */
[----:B------:R-:W-:Y:S06]  /*05e0*/  BRA `(.L_x_4) ;  /* 0x00000000001c7947 */ /* 0x000fec0003800000 */
.L_x_3:
[----:B------:R-:W-:Y:S01]  /*05f0*/  MOV R0, 0x3c80f082 ;  /* 0x3c80f08200007802 */ /* 0x000fe20000000f00 */
[----:B------:R-:W-:-:S04]  /*0600*/  FMUL R5, R11, R11 ;  /* 0x0000000b0b057220 */ /* 0x000fc80000400000 */
[----:B------:R-:W-:-:S04]  /*0610*/  FFMA.FTZ R0, R5, R0, -0.052303962409496307373 ;  /* 0xbd563cae05007423 */ /* 0x000fc80000010000 */
[----:B------:R-:W-:-:S04]  /*0620*/  FFMA.FTZ R0, R5, R0, 0.1331529766321182251 ;  /* 0x3e08594105007423 */ /* 0x000fc80000010000 */
[----:B------:R-:W-:-:S04]  /*0630*/  FFMA.FTZ R0, R5, R0, -0.33332768082618713379 ;  /* 0xbeaaa9ed05007423 */ /* 0x000fc80000010000 */
[----:B------:R-:W-:-:S04]  /*0640*/  FFMA.FTZ R0, R5, R0, RZ ;  /* 0x0000000005007223 */ /* 0x000fc800000100ff */
[----:B------:R-:W-:-:S07]  /*0650*/  FFMA.FTZ R0, R11, R0, R11 ;  /* 0x000000000b007223 */ /* 0x000fce000001000b */
.L_x_4:
[----:B------:R-:W-:Y:S05]  /*0660*/  BSYNC B0 ;  /* 0x0000000000007941 */ /* 0x000fea0003800000 */
.L_x_2:
[----:B------:R-:W-:Y:S01]  /*0670*/  ULDC.64 UR6, c[0x0][0x210] ;  /* 0x0000840000067ab9 */ /* 0x000fe20000000a00 */
[----:B-----5:R-:W-:Y:S01]  /*0680*/  FFMA R3, R4, R0, R3 ;  /* 0x0000000004037223 */ /* 0x020fe20000000003 */
[----:B------:R-:W-:-:S04]  /*0690*/  LEA R6, P0, R2, UR6, 0x2 ;  /* 0x0000000602067c11 */ /* 0x000fc8000f8010ff */
[----:B------:R-:W-:-:S05]  /*06a0*/  LEA.HI.X R7, R2, UR7, R7, 0x2, P0 ;  /* 0x0000000702077c11 */ /* 0x000fca00080f1407 */
[----:B------:R-:W-:Y:S01]  /*06b0*/  STG.E desc[UR4][R6.64], R3 ;  /* 0x0000000306007986 */ /* 0x000fe2000c101904 */
[----:B------:R-:W-:Y:S05]  /*06c0*/  EXIT ;  /* 0x000000000000794d */ /* 0x000fea0003800000 */
.L_x_5:
[----:B------:R-:W-:-:S00]  /*06d0*/  BRA `(.L_x_5) ;  /* 0xfffffffc00fc7947 */ /* 0x000fc0000383ffff */
[----:B------:R-:W-:-:S00]  /*06e0*/  NOP ;  /* 0x0000000000007918 */ /* 0x000fc00000000000 */
        /* <DEDUP_REMOVED lines=9> */
.L_x_6:


//--------------------- .nv.global.init           --------------------------
	.section	.nv.global.init,"aw",@progbits
.nv.global.init:
	.type		_$_str,@object
	.size		_$_str,(_$_str_$_2 - _$_str)
_$_str:
        /*0000*/ 	.byte	0x5f, 0x5f, 0x43, 0x55, 0x44, 0x41, 0x5f, 0x46, 0x54, 0x5a, 0x00
	.type		_$_str_$_2,@object
	.size		_$_str_$_2,(.L_1 - _$_str_$_2)
_$_str_$_2:
        /*000b*/ 	.byte	0x5f, 0x5f, 0x43, 0x55, 0x44, 0x41, 0x5f, 0x50, 0x52, 0x45, 0x43, 0x5f, 0x53, 0x51, 0x52, 0x54
        /*001b*/ 	.byte	0x00
.L_1:


//--------------------- .nv.constant0.triton_poi_fused__native_batch_norm_legit_no_training_add_mul_softplus_tanh_35 --------------------------
	.section	.nv.constant0.triton_poi_fused__native_batch_norm_legit_no_training_add_mul_softplus_tanh_35,"a",@progbits
	.sectionflags	@""
	.align	4
.nv.constant0.triton_poi_fused__native_batch_norm_legit_no_training_add_mul_softplus_tanh_35:
	.zero		588
